//
// Generated by NVIDIA NVVM Compiler
//
// Compiler Build ID: CL-36424714
// Cuda compilation tools, release 13.0, V13.0.88
// Based on NVVM 20.0.0
//

.version 9.0
.target sm_100
.address_size 64

	// .globl	_Z12mandelKernelffffPiiiiii

.visible .entry _Z12mandelKernelffffPiiiiii(
	.param .f32 _Z12mandelKernelffffPiiiiii_param_0,
	.param .f32 _Z12mandelKernelffffPiiiiii_param_1,
	.param .f32 _Z12mandelKernelffffPiiiiii_param_2,
	.param .f32 _Z12mandelKernelffffPiiiiii_param_3,
	.param .u64 .ptr .align 1 _Z12mandelKernelffffPiiiiii_param_4,
	.param .u32 _Z12mandelKernelffffPiiiiii_param_5,
	.param .u32 _Z12mandelKernelffffPiiiiii_param_6,
	.param .u32 _Z12mandelKernelffffPiiiiii_param_7,
	.param .u32 _Z12mandelKernelffffPiiiiii_param_8,
	.param .u32 _Z12mandelKernelffffPiiiiii_param_9
)
{
	.reg .pred 	%p<17>;
	.reg .b32 	%r<58>;
	.reg .b32 	%f<26>;
	.reg .b64 	%rd<14>;

	ld.param.f32 	%f10, [_Z12mandelKernelffffPiiiiii_param_0];
	ld.param.f32 	%f11, [_Z12mandelKernelffffPiiiiii_param_1];
	ld.param.f32 	%f12, [_Z12mandelKernelffffPiiiiii_param_2];
	ld.param.f32 	%f13, [_Z12mandelKernelffffPiiiiii_param_3];
	ld.param.u64 	%rd3, [_Z12mandelKernelffffPiiiiii_param_4];
	ld.param.u32 	%r24, [_Z12mandelKernelffffPiiiiii_param_5];
	ld.param.u32 	%r29, [_Z12mandelKernelffffPiiiiii_param_6];
	ld.param.u32 	%r26, [_Z12mandelKernelffffPiiiiii_param_7];
	ld.param.u32 	%r27, [_Z12mandelKernelffffPiiiiii_param_8];
	ld.param.u32 	%r28, [_Z12mandelKernelffffPiiiiii_param_9];
	cvta.to.global.u64 	%rd1, %rd3;
	mov.u32 	%r30, %ctaid.x;
	mov.u32 	%r31, %ntid.x;
	mov.u32 	%r32, %tid.x;
	mad.lo.s32 	%r33, %r30, %r31, %r32;
	mul.lo.s32 	%r1, %r28, %r33;
	mov.u32 	%r34, %ctaid.y;
	mov.u32 	%r35, %ntid.y;
	mov.u32 	%r36, %tid.y;
	mad.lo.s32 	%r37, %r34, %r35, %r36;
	setp.ge.s32 	%p1, %r1, %r24;
	setp.ge.s32 	%p2, %r37, %r29;
	or.pred  	%p3, %p1, %p2;
	@%p3 bra 	$L__BB0_19;
	sub.f32 	%f14, %f10, %f12;
	cvt.rn.f32.s32 	%f15, %r24;
	div.rn.f32 	%f1, %f14, %f15;
	sub.f32 	%f16, %f11, %f13;
	cvt.rn.f32.u32 	%f17, %r29;
	div.rn.f32 	%f18, %f16, %f17;
	cvt.rn.f32.u32 	%f19, %r37;
	fma.rn.f32 	%f2, %f18, %f19, %f13;
	setp.lt.s32 	%p4, %r28, 1;
	@%p4 bra 	$L__BB0_19;
	mul.lo.s32 	%r3, %r27, %r37;
	add.s32 	%r4, %r1, %r3;
	setp.lt.s32 	%p5, %r26, 1;
	@%p5 bra 	$L__BB0_8;
	mov.b32 	%r50, 0;
$L__BB0_4:
	add.s32 	%r6, %r50, %r1;
	cvt.rn.f32.s32 	%f20, %r6;
	fma.rn.f32 	%f3, %f1, %f20, %f12;
	mov.b32 	%r51, 0;
	mov.f32 	%f24, %f2;
	mov.f32 	%f25, %f3;
$L__BB0_5:
	mul.f32 	%f6, %f25, %f25;
	mul.f32 	%f7, %f24, %f24;
	add.f32 	%f21, %f6, %f7;
	setp.gt.f32 	%p14, %f21, 0f40800000;
	mov.u32 	%r52, %r51;
	@%p14 bra 	$L__BB0_7;
	sub.f32 	%f22, %f6, %f7;
	add.f32 	%f23, %f25, %f25;
	add.f32 	%f25, %f3, %f22;
	fma.rn.f32 	%f24, %f23, %f24, %f2;
	add.s32 	%r51, %r51, 1;
	setp.ne.s32 	%p15, %r51, %r26;
	mov.u32 	%r52, %r26;
	@%p15 bra 	$L__BB0_5;
$L__BB0_7:
	add.s32 	%r49, %r6, %r3;
	mul.wide.s32 	%rd12, %r49, 4;
	add.s64 	%rd13, %rd1, %rd12;
	st.global.u32 	[%rd13], %r52;
	add.s32 	%r50, %r50, 1;
	setp.eq.s32 	%p16, %r50, %r28;
	@%p16 bra 	$L__BB0_19;
	bra.uni 	$L__BB0_4;
$L__BB0_8:
	and.b32  	%r11, %r28, 7;
	setp.lt.u32 	%p6, %r28, 8;
	mov.b32 	%r56, 0;
	@%p6 bra 	$L__BB0_11;
	and.b32  	%r56, %r28, 2147483640;
	neg.s32 	%r54, %r56;
	add.s64 	%rd2, %rd1, 16;
	mov.u32 	%r53, %r4;
$L__BB0_10:
	.pragma "nounroll";
	mul.wide.s32 	%rd4, %r53, 4;
	add.s64 	%rd5, %rd2, %rd4;
	mov.b32 	%r39, 0;
	st.global.u32 	[%rd5+-16], %r39;
	st.global.u32 	[%rd5+-12], %r39;
	st.global.u32 	[%rd5+-8], %r39;
	st.global.u32 	[%rd5+-4], %r39;
	st.global.u32 	[%rd5], %r39;
	st.global.u32 	[%rd5+4], %r39;
	st.global.u32 	[%rd5+8], %r39;
	st.global.u32 	[%rd5+12], %r39;
	add.s32 	%r54, %r54, 8;
	add.s32 	%r53, %r53, 8;
	setp.ne.s32 	%p7, %r54, 0;
	@%p7 bra 	$L__BB0_10;
$L__BB0_11:
	setp.eq.s32 	%p8, %r11, 0;
	@%p8 bra 	$L__BB0_19;
	and.b32  	%r19, %r28, 3;
	setp.lt.u32 	%p9, %r11, 4;
	@%p9 bra 	$L__BB0_14;
	add.s32 	%r40, %r4, %r56;
	mul.wide.s32 	%rd6, %r40, 4;
	add.s64 	%rd7, %rd1, %rd6;
	mov.b32 	%r41, 0;
	st.global.u32 	[%rd7], %r41;
	st.global.u32 	[%rd7+4], %r41;
	st.global.u32 	[%rd7+8], %r41;
	st.global.u32 	[%rd7+12], %r41;
	add.s32 	%r56, %r56, 4;
$L__BB0_14:
	setp.eq.s32 	%p10, %r19, 0;
	@%p10 bra 	$L__BB0_19;
	setp.eq.s32 	%p11, %r19, 1;
	@%p11 bra 	$L__BB0_17;
	add.s32 	%r42, %r4, %r56;
	mul.wide.s32 	%rd8, %r42, 4;
	add.s64 	%rd9, %rd1, %rd8;
	mov.b32 	%r43, 0;
	st.global.u32 	[%rd9], %r43;
	st.global.u32 	[%rd9+4], %r43;
	add.s32 	%r56, %r56, 2;
$L__BB0_17:
	and.b32  	%r44, %r28, 1;
	setp.eq.b32 	%p12, %r44, 1;
	not.pred 	%p13, %p12;
	@%p13 bra 	$L__BB0_19;
	add.s32 	%r45, %r4, %r56;
	mul.wide.s32 	%rd10, %r45, 4;
	add.s64 	%rd11, %rd1, %rd10;
	mov.b32 	%r46, 0;
	st.global.u32 	[%rd11], %r46;
$L__BB0_19:
	ret;

}


// ===== COMPILED SASS (sm_100) =====

	.target	sm_100

	.elftype	@"ET_EXEC"


//--------------------- .note.nv.tkinfo           --------------------------
	.section	.note.nv.tkinfo,"",@"SHT_NOTE"
	.sectionflags	@"SHF_NOTE_NV_TKINFO"
	.tkinfo
        /*0018*/ 	.word	0x00000002
        /*0030*/ 	.string	""
        /*0030*/ 	.string	"ptxas"
        /*0030*/ 	.string	"Cuda compilation tools, release 13.0, V13.0.88"
        /*0030*/ 	.string	"Build cuda_13.0.r13.0/compiler.36424714_0"
        /*0030*/ 	.string	"-arch sm_100 -m 64 "



//--------------------- .note.nv.cuinfo           --------------------------
	.section	.note.nv.cuinfo,"",@"SHT_NOTE"
	.sectionflags	@"SHF_NOTE_NV_CUINFO"
        /*0018*/ 	.short	0x0002
        /*001a*/ 	.short	0x0064
        /*001c*/ 	.short	0x0082
	.zero		2


//--------------------- .nv.info                  --------------------------
	.section	.nv.info,"",@"SHT_CUDA_INFO"
	.align	4


	//----- nvinfo : EIATTR_REGCOUNT
	.align		4
        /*0000*/ 	.byte	0x04, 0x2f
        /*0002*/ 	.short	(.L_1 - .L_0)
	.align		4
.L_0:
        /*0004*/ 	.word	index@(_Z12mandelKernelffffPiiiiii)
        /*0008*/ 	.word	0x00000011


	//----- nvinfo : EIATTR_FRAME_SIZE
	.align		4
.L_1:
        /*000c*/ 	.byte	0x04, 0x11
        /*000e*/ 	.short	(.L_3 - .L_2)
	.align		4
.L_2:
        /*0010*/ 	.word	index@($__internal_0_$__cuda_sm3x_div_rn_noftz_f32_slowpath)
        /*0014*/ 	.word	0x00000000


	//----- nvinfo : EIATTR_FRAME_SIZE
	.align		4
.L_3:
        /*0018*/ 	.byte	0x04, 0x11
        /*001a*/ 	.short	(.L_5 - .L_4)
	.align		4
.L_4:
        /*001c*/ 	.word	index@(_Z12mandelKernelffffPiiiiii)
        /*0020*/ 	.word	0x00000000


	//----- nvinfo : EIATTR_MIN_STACK_SIZE
	.align		4
.L_5:
        /*0024*/ 	.byte	0x04, 0x12
        /*0026*/ 	.short	(.L_7 - .L_6)
	.align		4
.L_6:
        /*0028*/ 	.word	index@(_Z12mandelKernelffffPiiiiii)
        /*002c*/ 	.word	0x00000000
.L_7:


//--------------------- .nv.compat                --------------------------
	.section	.nv.compat,"",@"SHT_CUDA_COMPAT_INFO"
	.align	4
        /*0000*/ 	.byte	0x02, 0x09, 0x00, 0x00, 0x02, 0x02, 0x01, 0x00, 0x02, 0x05, 0x05, 0x00, 0x03, 0x07, 0x01, 0x01
        /*0010*/ 	.byte	0x02, 0x03, 0x00, 0x00, 0x02, 0x06, 0x01, 0x00, 0x04, 0x0b, 0x08, 0x00, 0x01, 0x00, 0x00, 0x00
        /*0020*/ 	.byte	0x00, 0x00, 0x00, 0x00


//--------------------- .nv.info._Z12mandelKernelffffPiiiiii --------------------------
	.section	.nv.info._Z12mandelKernelffffPiiiiii,"",@"SHT_CUDA_INFO"
	.sectionflags	@""
	.align	4


	//----- nvinfo : EIATTR_CUDA_API_VERSION
	.align		4
        /*0000*/ 	.byte	0x04, 0x37
        /*0002*/ 	.short	(.L_9 - .L_8)
.L_8:
        /*0004*/ 	.word	0x00000082


	//----- nvinfo : EIATTR_KPARAM_INFO
	.align		4
.L_9:
        /*0008*/ 	.byte	0x04, 0x17
        /*000a*/ 	.short	(.L_11 - .L_10)
.L_10:
        /*000c*/ 	.word	0x00000000
        /*0010*/ 	.short	0x0009
        /*0012*/ 	.short	0x0028
        /*0014*/ 	.byte	0x00, 0xf0, 0x11, 0x00


	//----- nvinfo : EIATTR_KPARAM_INFO
	.align		4
.L_11:
        /*0018*/ 	.byte	0x04, 0x17
        /*001a*/ 	.short	(.L_13 - .L_12)
.L_12:
        /*001c*/ 	.word	0x00000000
        /*0020*/ 	.short	0x0008
        /*0022*/ 	.short	0x0024
        /*0024*/ 	.byte	0x00, 0xf0, 0x11, 0x00


	//----- nvinfo : EIATTR_KPARAM_INFO
	.align		4
.L_13:
        /*0028*/ 	.byte	0x04, 0x17
        /*002a*/ 	.short	(.L_15 - .L_14)
.L_14:
        /*002c*/ 	.word	0x00000000
        /*0030*/ 	.short	0x0007
        /*0032*/ 	.short	0x0020
        /*0034*/ 	.byte	0x00, 0xf0, 0x11, 0x00


	//----- nvinfo : EIATTR_KPARAM_INFO
	.align		4
.L_15:
        /*0038*/ 	.byte	0x04, 0x17
        /*003a*/ 	.short	(.L_17 - .L_16)
.L_16:
        /*003c*/ 	.word	0x00000000
        /*0040*/ 	.short	0x0006
        /*0042*/ 	.short	0x001c
        /*0044*/ 	.byte	0x00, 0xf0, 0x11, 0x00


	//----- nvinfo : EIATTR_KPARAM_INFO
	.align		4
.L_17:
        /*0048*/ 	.byte	0x04, 0x17
        /*004a*/ 	.short	(.L_19 - .L_18)
.L_18:
        /*004c*/ 	.word	0x00000000
        /*0050*/ 	.short	0x0005
        /*0052*/ 	.short	0x0018
        /*0054*/ 	.byte	0x00, 0xf0, 0x11, 0x00


	//----- nvinfo : EIATTR_KPARAM_INFO
	.align		4
.L_19:
        /*0058*/ 	.byte	0x04, 0x17
        /*005a*/ 	.short	(.L_21 - .L_20)
.L_20:
        /*005c*/ 	.word	0x00000000
        /*0060*/ 	.short	0x0004
        /*0062*/ 	.short	0x0010
        /*0064*/ 	.byte	0x00, 0xf5, 0x21, 0x00


	//----- nvinfo : EIATTR_KPARAM_INFO
	.align		4
.L_21:
        /*0068*/ 	.byte	0x04, 0x17
        /*006a*/ 	.short	(.L_23 - .L_22)
.L_22:
        /*006c*/ 	.word	0x00000000
        /*0070*/ 	.short	0x0003
        /*0072*/ 	.short	0x000c
        /*0074*/ 	.byte	0x00, 0xf0, 0x11, 0x00


	//----- nvinfo : EIATTR_KPARAM_INFO
	.align		4
.L_23:
        /*0078*/ 	.byte	0x04, 0x17
        /*007a*/ 	.short	(.L_25 - .L_24)
.L_24:
        /*007c*/ 	.word	0x00000000
        /*0080*/ 	.short	0x0002
        /*0082*/ 	.short	0x0008
        /*0084*/ 	.byte	0x00, 0xf0, 0x11, 0x00


	//----- nvinfo : EIATTR_KPARAM_INFO
	.align		4
.L_25:
        /*0088*/ 	.byte	0x04, 0x17
        /*008a*/ 	.short	(.L_27 - .L_26)
.L_26:
        /*008c*/ 	.word	0x00000000
        /*0090*/ 	.short	0x0001
        /*0092*/ 	.short	0x0004
        /*0094*/ 	.byte	0x00, 0xf0, 0x11, 0x00


	//----- nvinfo : EIATTR_KPARAM_INFO
	.align		4
.L_27:
        /*0098*/ 	.byte	0x04, 0x17
        /*009a*/ 	.short	(.L_29 - .L_28)
.L_28:
        /*009c*/ 	.word	0x00000000
        /*00a0*/ 	.short	0x0000
        /*00a2*/ 	.short	0x0000
        /*00a4*/ 	.byte	0x00, 0xf0, 0x11, 0x00


	//----- nvinfo : EIATTR_SPARSE_MMA_MASK
	.align		4
.L_29:
        /*00a8*/ 	.byte	0x03, 0x50
        /*00aa*/ 	.short	0x0000


	//----- nvinfo : EIATTR_MAXREG_COUNT
	.align		4
        /*00ac*/ 	.byte	0x03, 0x1b
        /*00ae*/ 	.short	0x00ff


	//----- nvinfo : EIATTR_MERCURY_ISA_VERSION
	.align		4
        /*00b0*/ 	.byte	0x03, 0x5f
        /*00b2*/ 	.short	0x0101


	//----- nvinfo : EIATTR_VRC_CTA_INIT_COUNT
	.align		4
        /*00b4*/ 	.byte	0x02, 0x4a
	.zero		1
	.zero		1


	//----- nvinfo : EIATTR_EXIT_INSTR_OFFSETS
	.align		4
        /*00b8*/ 	.byte	0x04, 0x1c
        /*00ba*/ 	.short	(.L_31 - .L_30)


	//   ....[0]....
.L_30:
        /*00bc*/ 	.word	0x000000e0


	//   ....[1]....
        /*00c0*/ 	.word	0x00000300


	//   ....[2]....
        /*00c4*/ 	.word	0x000005a0


	//   ....[3]....
        /*00c8*/ 	.word	0x00000770


	//   ....[4]....
        /*00cc*/ 	.word	0x00000840


	//   ....[5]....
        /*00d0*/ 	.word	0x000008d0


	//   ....[6]....
        /*00d4*/ 	.word	0x00000930


	//----- nvinfo : EIATTR_CRS_STACK_SIZE
	.align		4
.L_31:
        /*00d8*/ 	.byte	0x04, 0x1e
        /*00da*/ 	.short	(.L_33 - .L_32)
.L_32:
        /*00dc*/ 	.word	0x00000000


	//----- nvinfo : EIATTR_CBANK_PARAM_SIZE
	.align		4
.L_33:
        /*00e0*/ 	.byte	0x03, 0x19
        /*00e2*/ 	.short	0x002c


	//----- nvinfo : EIATTR_PARAM_CBANK
	.align		4
        /*00e4*/ 	.byte	0x04, 0x0a
        /*00e6*/ 	.short	(.L_35 - .L_34)
	.align		4
.L_34:
        /*00e8*/ 	.word	index@(.nv.constant0._Z12mandelKernelffffPiiiiii)
        /*00ec*/ 	.short	0x0380
        /*00ee*/ 	.short	0x002c


	//----- nvinfo : EIATTR_SW_WAR
	.align		4
.L_35:
        /*00f0*/ 	.byte	0x04, 0x36
        /*00f2*/ 	.short	(.L_37 - .L_36)
.L_36:
        /*00f4*/ 	.word	0x00000008
.L_37:


//--------------------- .nv.callgraph             --------------------------
	.section	.nv.callgraph,"",@"SHT_CUDA_CALLGRAPH"
	.align	4
	.sectionentsize	8
	.align		4
        /*0000*/ 	.word	0x00000000
	.align		4
        /*0004*/ 	.word	0xffffffff
	.align		4
        /*0008*/ 	.word	0x00000000
	.align		4
        /*000c*/ 	.word	0xfffffffe
	.align		4
        /*0010*/ 	.word	0x00000000
	.align		4
        /*0014*/ 	.word	0xfffffffd
	.align		4
        /*0018*/ 	.word	0x00000000
	.align		4
        /*001c*/ 	.word	0xfffffffc


//--------------------- .text._Z12mandelKernelffffPiiiiii --------------------------
	.section	.text._Z12mandelKernelffffPiiiiii,"ax",@progbits
	.align	128
        .global         _Z12mandelKernelffffPiiiiii
        .type           _Z12mandelKernelffffPiiiiii,@function
        .size           _Z12mandelKernelffffPiiiiii,(.L_x_19 - _Z12mandelKernelffffPiiiiii)
        .other          _Z12mandelKernelffffPiiiiii,@"STO_CUDA_ENTRY STV_DEFAULT"
_Z12mandelKernelffffPiiiiii:
.text._Z12mandelKernelffffPiiiiii:
[----:B------:R-:W-:Y:S01]  /*0000*/  LDC R1, c[0x0][0x37c] ;  /* 0x0000df00ff017b82 */ /* 0x000fe20000000800 */
[----:B------:R-:W0:Y:S07]  /*0010*/  S2R R0, SR_TID.X ;  /* 0x0000000000007919 */ /* 0x000e2e0000002100 */
[----:B------:R-:W0:Y:S01]  /*0020*/  LDC R5, c[0x0][0x360] ;  /* 0x0000d800ff057b82 */ /* 0x000e220000000800 */
[----:B------:R-:W1:Y:S01]  /*0030*/  LDCU UR6, c[0x0][0x3a8] ;  /* 0x00007500ff0677ac */ /* 0x000e620008000800 */
[----:B------:R-:W2:Y:S01]  /*0040*/  S2R R3, SR_TID.Y ;  /* 0x0000000000037919 */ /* 0x000ea20000002200 */
[----:B------:R-:W3:Y:S05]  /*0050*/  LDCU.64 UR8, c[0x0][0x398] ;  /* 0x00007300ff0877ac */ /* 0x000eea0008000a00 */
[----:B------:R-:W0:Y:S08]  /*0060*/  S2UR UR4, SR_CTAID.X ;  /* 0x00000000000479c3 */ /* 0x000e300000002500 */
[----:B------:R-:W2:Y:S08]  /*0070*/  S2UR UR5, SR_CTAID.Y ;  /* 0x00000000000579c3 */ /* 0x000eb00000002600 */
[----:B------:R-:W2:Y:S01]  /*0080*/  LDC R2, c[0x0][0x364] ;  /* 0x0000d900ff027b82 */ /* 0x000ea20000000800 */
[----:B0-----:R-:W-:-:S04]  /*0090*/  IMAD R5, R5, UR4, R0 ;  /* 0x0000000405057c24 */ /* 0x001fc8000f8e0200 */
[----:B-1----:R-:W-:Y:S02]  /*00a0*/  IMAD R5, R5, UR6, RZ ;  /* 0x0000000605057c24 */ /* 0x002fe4000f8e02ff */
[----:B--2---:R-:W-:-:S05]  /*00b0*/  IMAD R2, R2, UR5, R3 ;  /* 0x0000000502027c24 */ /* 0x004fca000f8e0203 */
[----:B---3--:R-:W-:-:S04]  /*00c0*/  ISETP.GE.AND P0, PT, R2, UR9, PT ;  /* 0x0000000902007c0c */ /* 0x008fc8000bf06270 */
[----:B------:R-:W-:-:S13]  /*00d0*/  ISETP.GE.OR P0, PT, R5, UR8, P0 ;  /* 0x0000000805007c0c */ /* 0x000fda0008706670 */
[----:B------:R-:W-:Y:S05]  /*00e0*/  @P0 EXIT ;  /* 0x000000000000094d */ /* 0x000fea0003800000 */
[----:B------:R-:W0:Y:S01]  /*00f0*/  LDC R0, c[0x0][0x388] ;  /* 0x0000e200ff007b82 */ /* 0x000e220000000800 */
[----:B------:R-:W0:Y:S01]  /*0100*/  LDCU UR4, c[0x0][0x380] ;  /* 0x00007000ff0477ac */ /* 0x000e220008000800 */
[----:B------:R-:W-:-:S04]  /*0110*/  I2FP.F32.S32 R3, UR8 ;  /* 0x0000000800037c45 */ /* 0x000fc80008201400 */
[----:B------:R-:W1:Y:S02]  /*0120*/  MUFU.RCP R4, R3 ;  /* 0x0000000300047308 */ /* 0x000e640000001000 */
[----:B-1----:R-:W-:Y:S01]  /*0130*/  FFMA R7, -R3, R4, 1 ;  /* 0x3f80000003077423 */ /* 0x002fe20000000104 */
[----:B0-----:R-:W-:-:S03]  /*0140*/  FADD R0, -R0, UR4 ;  /* 0x0000000400007e21 */ /* 0x001fc60008000100 */
[----:B------:R-:W-:Y:S02]  /*0150*/  FFMA R7, R4, R7, R4 ;  /* 0x0000000704077223 */ /* 0x000fe40000000004 */
[----:B------:R-:W0:Y:S02]  /*0160*/  FCHK P0, R0, R3 ;  /* 0x0000000300007302 */ /* 0x000e240000000000 */
[----:B------:R-:W-:-:S04]  /*0170*/  FFMA R4, R0, R7, RZ ;  /* 0x0000000700047223 */ /* 0x000fc800000000ff */
[----:B------:R-:W-:-:S04]  /*0180*/  FFMA R6, -R3, R4, R0 ;  /* 0x0000000403067223 */ /* 0x000fc80000000100 */
[----:B------:R-:W-:Y:S01]  /*0190*/  FFMA R4, R7, R6, R4 ;  /* 0x0000000607047223 */ /* 0x000fe20000000004 */
[----:B0-----:R-:W-:Y:S06]  /*01a0*/  @!P0 BRA `(.L_x_0) ;  /* 0x00000000000c8947 */ /* 0x001fec0003800000 */
[----:B------:R-:W-:-:S07]  /*01b0*/  MOV R6, 0x1d0 ;  /* 0x000001d000067802 */ /* 0x000fce0000000f00 */
[----:B------:R-:W-:Y:S05]  /*01c0*/  CALL.REL.NOINC `($__internal_0_$__cuda_sm3x_div_rn_noftz_f32_slowpath) ;  /* 0x0000000400dc7944 */ /* 0x000fea0003c00000 */
[----:B------:R-:W-:-:S07]  /*01d0*/  IMAD.MOV.U32 R4, RZ, RZ, R0 ;  /* 0x000000ffff047224 */ /* 0x000fce00078e0000 */
.L_x_0:
[----:B------:R-:W0:Y:S01]  /*01e0*/  LDCU UR4, c[0x0][0x39c] ;  /* 0x00007380ff0477ac */ /* 0x000e220008000800 */
[----:B------:R-:W1:Y:S01]  /*01f0*/  LDC R0, c[0x0][0x38c] ;  /* 0x0000e300ff007b82 */ /* 0x000e620000000800 */
[----:B0-----:R-:W-:Y:S01]  /*0200*/  I2FP.F32.U32 R3, UR4 ;  /* 0x0000000400037c45 */ /* 0x001fe20008201000 */
[----:B------:R-:W1:Y:S03]  /*0210*/  LDCU UR4, c[0x0][0x384] ;  /* 0x00007080ff0477ac */ /* 0x000e660008000800 */
[----:B------:R-:W0:Y:S01]  /*0220*/  MUFU.RCP R6, R3 ;  /* 0x0000000300067308 */ /* 0x000e220000001000 */
[----:B-1----:R-:W-:Y:S01]  /*0230*/  FADD R0, -R0, UR4 ;  /* 0x0000000400007e21 */ /* 0x002fe20008000100 */
[----:B0-----:R-:W-:-:S06]  /*0240*/  FFMA R7, -R3, R6, 1 ;  /* 0x3f80000003077423 */ /* 0x001fcc0000000106 */
[----:B------:R-:W0:Y:S01]  /*0250*/  FCHK P0, R0, R3 ;  /* 0x0000000300007302 */ /* 0x000e220000000000 */
[----:B------:R-:W-:-:S04]  /*0260*/  FFMA R7, R6, R7, R6 ;  /* 0x0000000706077223 */ /* 0x000fc80000000006 */
[----:B------:R-:W-:-:S04]  /*0270*/  FFMA R6, R0, R7, RZ ;  /* 0x0000000700067223 */ /* 0x000fc800000000ff */
[----:B------:R-:W-:-:S04]  /*0280*/  FFMA R8, -R3, R6, R0 ;  /* 0x0000000603087223 */ /* 0x000fc80000000100 */
[----:B------:R-:W-:Y:S01]  /*0290*/  FFMA R6, R7, R8, R6 ;  /* 0x0000000807067223 */ /* 0x000fe20000000006 */
[----:B0-----:R-:W-:Y:S06]  /*02a0*/  @!P0 BRA `(.L_x_1) ;  /* 0x00000000000c8947 */ /* 0x001fec0003800000 */
[----:B------:R-:W-:-:S07]  /*02b0*/  MOV R6, 0x2d0 ;  /* 0x000002d000067802 */ /* 0x000fce0000000f00 */
[----:B------:R-:W-:Y:S05]  /*02c0*/  CALL.REL.NOINC `($__internal_0_$__cuda_sm3x_div_rn_noftz_f32_slowpath) ;  /* 0x00000004009c7944 */ /* 0x000fea0003c00000 */
[----:B------:R-:W-:-:S07]  /*02d0*/  IMAD.MOV.U32 R6, RZ, RZ, R0 ;  /* 0x000000ffff067224 */ /* 0x000fce00078e0000 */
.L_x_1:
[----:B------:R-:W0:Y:S02]  /*02e0*/  LDC R8, c[0x0][0x3a8] ;  /* 0x0000ea00ff087b82 */ /* 0x000e240000000800 */
[----:B0-----:R-:W-:-:S13]  /*02f0*/  ISETP.GE.AND P0, PT, R8, 0x1, PT ;  /* 0x000000010800780c */ /* 0x001fda0003f06270 */
[----:B------:R-:W-:Y:S05]  /*0300*/  @!P0 EXIT ;  /* 0x000000000000894d */ /* 0x000fea0003800000 */
[----:B------:R-:W0:Y:S01]  /*0310*/  LDCU.64 UR4, c[0x0][0x3a0] ;  /* 0x00007400ff0477ac */ /* 0x000e220008000a00 */
[----:B------:R-:W-:Y:S01]  /*0320*/  I2FP.F32.U32 R3, R2 ;  /* 0x0000000200037245 */ /* 0x000fe20000201000 */
[----:B------:R-:W1:Y:S01]  /*0330*/  LDCU UR8, c[0x0][0x38c] ;  /* 0x00007180ff0877ac */ /* 0x000e620008000800 */
[----:B------:R-:W2:Y:S01]  /*0340*/  LDCU.64 UR6, c[0x0][0x358] ;  /* 0x00006b00ff0677ac */ /* 0x000ea20008000a00 */
[----:B0-----:R-:W-:Y:S01]  /*0350*/  UISETP.GE.AND UP0, UPT, UR4, 0x1, UPT ;  /* 0x000000010400788c */ /* 0x001fe2000bf06270 */
[----:B------:R-:W-:Y:S02]  /*0360*/  IMAD R0, R2, UR5, R5 ;  /* 0x0000000502007c24 */ /* 0x000fe4000f8e0205 */
[----:B-1----:R-:W-:-:S06]  /*0370*/  FFMA R9, R3, R6, UR8 ;  /* 0x0000000803097e23 */ /* 0x002fcc0008000006 */
[----:B--2---:R-:W-:Y:S05]  /*0380*/  BRA.U !UP0, `(.L_x_2) ;  /* 0x0000000108907547 */ /* 0x004fea000b800000 */
[----:B------:R-:W-:-:S05]  /*0390*/  UMOV UR4, URZ ;  /* 0x000000ff00047c82 */ /* 0x000fca0008000000 */
.L_x_6:
[----:B0-----:R-:W0:Y:S01]  /*03a0*/  LDCU UR5, c[0x0][0x388] ;  /* 0x00007100ff0577ac */ /* 0x001e220008000800 */
[----:B------:R-:W-:Y:S01]  /*03b0*/  VIADD R11, R5, UR4 ;  /* 0x00000004050b7c36 */ /* 0x000fe20008000000 */
[----:B------:R-:W-:Y:S01]  /*03c0*/  BSSY.RECONVERGENT B0, `(.L_x_3) ;  /* 0x0000015000007945 */ /* 0x000fe20003800200 */
[----:B------:R-:W-:Y:S01]  /*03d0*/  IMAD.MOV.U32 R0, RZ, RZ, RZ ;  /* 0x000000ffff007224 */ /* 0x000fe200078e00ff */
[----:B------:R-:W1:Y:S02]  /*03e0*/  LDCU UR8, c[0x0][0x3a0] ;  /* 0x00007400ff0877ac */ /* 0x000e640008000800 */
[----:B------:R-:W-:Y:S01]  /*03f0*/  I2FP.F32.S32 R3, R11 ;  /* 0x0000000b00037245 */ /* 0x000fe20000201400 */
[----:B------:R-:W2:Y:S04]  /*0400*/  LDCU UR9, c[0x0][0x3a0] ;  /* 0x00007400ff0977ac */ /* 0x000ea80008000800 */
[----:B0-----:R-:W-:Y:S01]  /*0410*/  FFMA R7, R3, R4, UR5 ;  /* 0x0000000503077e23 */ /* 0x001fe20008000004 */
[----:B------:R-:W-:-:S04]  /*0420*/  IMAD.MOV.U32 R3, RZ, RZ, R9 ;  /* 0x000000ffff037224 */ /* 0x000fc800078e0009 */
[----:B-1----:R-:W-:-:S07]  /*0430*/  MOV R6, R7 ;  /* 0x0000000700067202 */ /* 0x002fce0000000f00 */
.L_x_5:
[----:B------:R-:W-:Y:S01]  /*0440*/  FMUL R10, R6, R6 ;  /* 0x00000006060a7220 */ /* 0x000fe20000400000 */
[----:B------:R-:W-:-:S04]  /*0450*/  FMUL R13, R3, R3 ;  /* 0x00000003030d7220 */ /* 0x000fc80000400000 */
[----:B------:R-:W-:-:S05]  /*0460*/  FADD R8, R10, R13 ;  /* 0x0000000d0a087221 */ /* 0x000fca0000000000 */
[----:B------:R-:W-:-:S13]  /*0470*/  FSETP.GT.AND P0, PT, R8, 4, PT ;  /* 0x408000000800780b */ /* 0x000fda0003f04000 */
[----:B------:R-:W-:Y:S05]  /*0480*/  @P0 BRA `(.L_x_4) ;  /* 0x0000000000200947 */ /* 0x000fea0003800000 */
[----:B------:R-:W-:Y:S02]  /*0490*/  VIADD R0, R0, 0x1 ;  /* 0x0000000100007836 */ /* 0x000fe40000000000 */
[----:B------:R-:W-:Y:S01]  /*04a0*/  FADD R8, R6, R6 ;  /* 0x0000000606087221 */ /* 0x000fe20000000000 */
[----:B------:R-:W-:Y:S02]  /*04b0*/  FADD R6, R10, -R13 ;  /* 0x8000000d0a067221 */ /* 0x000fe40000000000 */
[----:B--2---:R-:W-:Y:S01]  /*04c0*/  ISETP.NE.AND P0, PT, R0, UR9, PT ;  /* 0x0000000900007c0c */ /* 0x004fe2000bf05270 */
[----:B------:R-:W-:Y:S01]  /*04d0*/  FFMA R3, R8, R3, R9 ;  /* 0x0000000308037223 */ /* 0x000fe20000000009 */
[----:B------:R-:W-:-:S11]  /*04e0*/  FADD R6, R7, R6 ;  /* 0x0000000607067221 */ /* 0x000fd60000000000 */
[----:B------:R-:W-:Y:S05]  /*04f0*/  @P0 BRA `(.L_x_5) ;  /* 0xfffffffc00d00947 */ /* 0x000fea000383ffff */
[----:B------:R-:W-:-:S07]  /*0500*/  IMAD.U32 R0, RZ, RZ, UR8 ;  /* 0x00000008ff007e24 */ /* 0x000fce000f8e00ff */
.L_x_4:
[----:B--2---:R-:W-:Y:S05]  /*0510*/  BSYNC.RECONVERGENT B0 ;  /* 0x0000000000007941 */ /* 0x004fea0003800200 */
.L_x_3:
[----:B------:R-:W0:Y:S01]  /*0520*/  LDCU UR5, c[0x0][0x3a4] ;  /* 0x00007480ff0577ac */ /* 0x000e220008000800 */
[----:B------:R-:W1:Y:S08]  /*0530*/  LDC R8, c[0x0][0x3a8] ;  /* 0x0000ea00ff087b82 */ /* 0x000e700000000800 */
[----:B------:R-:W2:Y:S01]  /*0540*/  LDC.64 R6, c[0x0][0x390] ;  /* 0x0000e400ff067b82 */ /* 0x000ea20000000a00 */
[----:B0-----:R-:W-:Y:S01]  /*0550*/  IMAD R3, R2, UR5, R11 ;  /* 0x0000000502037c24 */ /* 0x001fe2000f8e020b */
[----:B------:R-:W-:-:S06]  /*0560*/  UIADD3 UR5, UPT, UPT, UR4, 0x1, URZ ;  /* 0x0000000104057890 */ /* 0x000fcc000fffe0ff */
[----:B-1----:R-:W-:Y:S01]  /*0570*/  ISETP.NE.AND P0, PT, R8, UR5, PT ;  /* 0x0000000508007c0c */ /* 0x002fe2000bf05270 */
[----:B--2---:R-:W-:-:S05]  /*0580*/  IMAD.WIDE R6, R3, 0x4, R6 ;  /* 0x0000000403067825 */ /* 0x004fca00078e0206 */
[----:B------:R0:W-:Y:S07]  /*0590*/  STG.E desc[UR6][R6.64], R0 ;  /* 0x0000000006007986 */ /* 0x0001ee000c101906 */
[----:B------:R-:W-:Y:S05]  /*05a0*/  @!P0 EXIT ;  /* 0x000000000000894d */ /* 0x000fea0003800000 */
[----:B------:R-:W-:Y:S01]  /*05b0*/  UMOV UR4, UR5 ;  /* 0x0000000500047c82 */ /* 0x000fe20008000000 */
[----:B------:R-:W-:Y:S05]  /*05c0*/  BRA `(.L_x_6) ;  /* 0xfffffffc00747947 */ /* 0x000fea000383ffff */
.L_x_2:
[C---:B------:R-:W-:Y:S01]  /*05d0*/  ISETP.GE.U32.AND P0, PT, R8.reuse, 0x8, PT ;  /* 0x000000080800780c */ /* 0x040fe20003f06070 */
[----:B------:R-:W-:Y:S01]  /*05e0*/  IMAD.MOV.U32 R5, RZ, RZ, RZ ;  /* 0x000000ffff057224 */ /* 0x000fe200078e00ff */
[----:B------:R-:W-:-:S04]  /*05f0*/  LOP3.LUT R6, R8, 0x7, RZ, 0xc0, !PT ;  /* 0x0000000708067812 */ /* 0x000fc800078ec0ff */
[----:B------:R-:W-:-:S07]  /*0600*/  ISETP.NE.AND P1, PT, R6, RZ, PT ;  /* 0x000000ff0600720c */ /* 0x000fce0003f25270 */
[----:B------:R-:W-:Y:S06]  /*0610*/  @!P0 BRA `(.L_x_7) ;  /* 0x0000000000548947 */ /* 0x000fec0003800000 */
[----:B------:R-:W0:Y:S01]  /*0620*/  LDCU.64 UR4, c[0x0][0x390] ;  /* 0x00007200ff0477ac */ /* 0x000e220008000a00 */
[----:B------:R-:W-:Y:S01]  /*0630*/  LOP3.LUT R5, R8, 0x7ffffff8, RZ, 0xc0, !PT ;  /* 0x7ffffff808057812 */ /* 0x000fe200078ec0ff */
[----:B------:R-:W-:-:S03]  /*0640*/  IMAD.MOV.U32 R7, RZ, RZ, R0 ;  /* 0x000000ffff077224 */ /* 0x000fc600078e0000 */
[----:B------:R-:W-:Y:S01]  /*0650*/  IADD3 R4, PT, PT, -R5, RZ, RZ ;  /* 0x000000ff05047210 */ /* 0x000fe20007ffe1ff */
[----:B0-----:R-:W-:-:S04]  /*0660*/  UIADD3 UR4, UP0, UPT, UR4, 0x10, URZ ;  /* 0x0000001004047890 */ /* 0x001fc8000ff1e0ff */
[----:B------:R-:W-:-:S12]  /*0670*/  UIADD3.X UR5, UPT, UPT, URZ, UR5, URZ, UP0, !UPT ;  /* 0x00000005ff057290 */ /* 0x000fd800087fe4ff */
.L_x_8:
[----:B0-----:R-:W-:Y:S02]  /*0680*/  IMAD.U32 R2, RZ, RZ, UR4 ;  /* 0x00000004ff027e24 */ /* 0x001fe4000f8e00ff */
[----:B------:R-:W-:Y:S02]  /*0690*/  IMAD.U32 R3, RZ, RZ, UR5 ;  /* 0x00000005ff037e24 */ /* 0x000fe4000f8e00ff */
[----:B------:R-:W-:Y:S02]  /*06a0*/  VIADD R4, R4, 0x8 ;  /* 0x0000000804047836 */ /* 0x000fe40000000000 */
[----:B------:R-:W-:-:S03]  /*06b0*/  IMAD.WIDE R2, R7, 0x4, R2 ;  /* 0x0000000407027825 */ /* 0x000fc600078e0202 */
[----:B------:R-:W-:Y:S01]  /*06c0*/  ISETP.NE.AND P0, PT, R4, RZ, PT ;  /* 0x000000ff0400720c */ /* 0x000fe20003f05270 */
[----:B------:R-:W-:Y:S01]  /*06d0*/  VIADD R7, R7, 0x8 ;  /* 0x0000000807077836 */ /* 0x000fe20000000000 */
[----:B------:R0:W-:Y:S04]  /*06e0*/  STG.E desc[UR6][R2.64+-0x10], RZ ;  /* 0xfffff0ff02007986 */ /* 0x0001e8000c101906 */
[----:B------:R0:W-:Y:S04]  /*06f0*/  STG.E desc[UR6][R2.64+-0xc], RZ ;  /* 0xfffff4ff02007986 */ /* 0x0001e8000c101906 */
[----:B------:R0:W-:Y:S04]  /*0700*/  STG.E desc[UR6][R2.64+-0x8], RZ ;  /* 0xfffff8ff02007986 */ /* 0x0001e8000c101906 */
[----:B------:R0:W-:Y:S04]  /*0710*/  STG.E desc[UR6][R2.64+-0x4], RZ ;  /* 0xfffffcff02007986 */ /* 0x0001e8000c101906 */
[----:B------:R0:W-:Y:S04]  /*0720*/  STG.E desc[UR6][R2.64], RZ ;  /* 0x000000ff02007986 */ /* 0x0001e8000c101906 */
[----:B------:R0:W-:Y:S04]  /*0730*/  STG.E desc[UR6][R2.64+0x4], RZ ;  /* 0x000004ff02007986 */ /* 0x0001e8000c101906 */
[----:B------:R0:W-:Y:S04]  /*0740*/  STG.E desc[UR6][R2.64+0x8], RZ ;  /* 0x000008ff02007986 */ /* 0x0001e8000c101906 */
[----:B------:R0:W-:Y:S01]  /*0750*/  STG.E desc[UR6][R2.64+0xc], RZ ;  /* 0x00000cff02007986 */ /* 0x0001e2000c101906 */
[----:B------:R-:W-:Y:S05]  /*0760*/  @P0 BRA `(.L_x_8) ;  /* 0xfffffffc00c40947 */ /* 0x000fea000383ffff */
.L_x_7:
[----:B------:R-:W-:Y:S05]  /*0770*/  @!P1 EXIT ;  /* 0x000000000000994d */ /* 0x000fea0003800000 */
[----:B------:R-:W-:Y:S02]  /*0780*/  ISETP.GE.U32.AND P0, PT, R6, 0x4, PT ;  /* 0x000000040600780c */ /* 0x000fe40003f06070 */
[----:B------:R-:W-:-:S04]  /*0790*/  LOP3.LUT R4, R8, 0x3, RZ, 0xc0, !PT ;  /* 0x0000000308047812 */ /* 0x000fc800078ec0ff */
[----:B------:R-:W-:-:S07]  /*07a0*/  ISETP.NE.AND P1, PT, R4, RZ, PT ;  /* 0x000000ff0400720c */ /* 0x000fce0003f25270 */
[----:B------:R-:W-:Y:S06]  /*07b0*/  @!P0 BRA `(.L_x_9) ;  /* 0x0000000000208947 */ /* 0x000fec0003800000 */
[----:B0-----:R-:W0:Y:S01]  /*07c0*/  LDC.64 R2, c[0x0][0x390] ;  /* 0x0000e400ff027b82 */ /* 0x001e220000000a00 */
[----:B------:R-:W-:Y:S01]  /*07d0*/  IADD3 R7, PT, PT, R0, R5, RZ ;  /* 0x0000000500077210 */ /* 0x000fe20007ffe0ff */
[----:B------:R-:W-:-:S04]  /*07e0*/  VIADD R5, R5, 0x4 ;  /* 0x0000000405057836 */ /* 0x000fc80000000000 */
[----:B0-----:R-:W-:-:S05]  /*07f0*/  IMAD.WIDE R2, R7, 0x4, R2 ;  /* 0x0000000407027825 */ /* 0x001fca00078e0202 */
[----:B------:R1:W-:Y:S04]  /*0800*/  STG.E desc[UR6][R2.64], RZ ;  /* 0x000000ff02007986 */ /* 0x0003e8000c101906 */
[----:B------:R1:W-:Y:S04]  /*0810*/  STG.E desc[UR6][R2.64+0x4], RZ ;  /* 0x000004ff02007986 */ /* 0x0003e8000c101906 */
[----:B------:R1:W-:Y:S04]  /*0820*/  STG.E desc[UR6][R2.64+0x8], RZ ;  /* 0x000008ff02007986 */ /* 0x0003e8000c101906 */
[----:B------:R1:W-:Y:S02]  /*0830*/  STG.E desc[UR6][R2.64+0xc], RZ ;  /* 0x00000cff02007986 */ /* 0x0003e4000c101906 */
.L_x_9:
[----:B------:R-:W-:Y:S05]  /*0840*/  @!P1 EXIT ;  /* 0x000000000000994d */ /* 0x000fea0003800000 */
[----:B------:R-:W-:Y:S02]  /*0850*/  ISETP.NE.AND P0, PT, R4, 0x1, PT ;  /* 0x000000010400780c */ /* 0x000fe40003f05270 */
[----:B------:R-:W-:-:S04]  /*0860*/  LOP3.LUT R4, R8, 0x1, RZ, 0xc0, !PT ;  /* 0x0000000108047812 */ /* 0x000fc800078ec0ff */
[----:B------:R-:W-:-:S07]  /*0870*/  ISETP.NE.U32.AND P1, PT, R4, 0x1, PT ;  /* 0x000000010400780c */ /* 0x000fce0003f25070 */
[----:B01----:R-:W0:Y:S01]  /*0880*/  @P0 LDC.64 R2, c[0x0][0x390] ;  /* 0x0000e400ff020b82 */ /* 0x003e220000000a00 */
[----:B------:R-:W-:-:S04]  /*0890*/  @P0 IMAD.IADD R7, R0, 0x1, R5 ;  /* 0x0000000100070824 */ /* 0x000fc800078e0205 */
[----:B0-----:R-:W-:-:S05]  /*08a0*/  @P0 IMAD.WIDE R2, R7, 0x4, R2 ;  /* 0x0000000407020825 */ /* 0x001fca00078e0202 */
[----:B------:R0:W-:Y:S04]  /*08b0*/  @P0 STG.E desc[UR6][R2.64], RZ ;  /* 0x000000ff02000986 */ /* 0x0001e8000c101906 */
[----:B------:R0:W-:Y:S01]  /*08c0*/  @P0 STG.E desc[UR6][R2.64+0x4], RZ ;  /* 0x000004ff02000986 */ /* 0x0001e2000c101906 */
[----:B------:R-:W-:Y:S05]  /*08d0*/  @P1 EXIT ;  /* 0x000000000000194d */ /* 0x000fea0003800000 */
[----:B0-----:R-:W0:Y:S01]  /*08e0*/  LDC.64 R2, c[0x0][0x390] ;  /* 0x0000e400ff027b82 */ /* 0x001e220000000a00 */
[----:B------:R-:W-:-:S04]  /*08f0*/  @P0 VIADD R5, R5, 0x2 ;  /* 0x0000000205050836 */ /* 0x000fc80000000000 */
[----:B------:R-:W-:-:S04]  /*0900*/  IMAD.IADD R5, R0, 0x1, R5 ;  /* 0x0000000100057824 */ /* 0x000fc800078e0205 */
[----:B0-----:R-:W-:-:S05]  /*0910*/  IMAD.WIDE R2, R5, 0x4, R2 ;  /* 0x0000000405027825 */ /* 0x001fca00078e0202 */
[----:B------:R-:W-:Y:S01]  /*0920*/  STG.E desc[UR6][R2.64], RZ ;  /* 0x000000ff02007986 */ /* 0x000fe2000c101906 */
[----:B------:R-:W-:Y:S05]  /*0930*/  EXIT ;  /* 0x000000000000794d */ /* 0x000fea0003800000 */
        .weak           $__internal_0_$__cuda_sm3x_div_rn_noftz_f32_slowpath
        .type           $__internal_0_$__cuda_sm3x_div_rn_noftz_f32_slowpath,@function
        .size           $__internal_0_$__cuda_sm3x_div_rn_noftz_f32_slowpath,(.L_x_19 - $__internal_0_$__cuda_sm3x_div_rn_noftz_f32_slowpath)
$__internal_0_$__cuda_sm3x_div_rn_noftz_f32_slowpath:
[----:B------:R-:W-:Y:S02]  /*0940*/  SHF.R.U32.HI R8, RZ, 0x17, R3 ;  /* 0x00000017ff087819 */ /* 0x000fe40000011603 */
[----:B------:R-:W-:Y:S02]  /*0950*/  SHF.R.U32.HI R7, RZ, 0x17, R0 ;  /* 0x00000017ff077819 */ /* 0x000fe40000011600 */
[----:B------:R-:W-:Y:S02]  /*0960*/  LOP3.LUT R12, R8, 0xff, RZ, 0xc0, !PT ;  /* 0x000000ff080c7812 */ /* 0x000fe400078ec0ff */
[----:B------:R-:W-:Y:S02]  /*0970*/  LOP3.LUT R10, R7, 0xff, RZ, 0xc0, !PT ;  /* 0x000000ff070a7812 */ /* 0x000fe400078ec0ff */
[----:B------:R-:W-:-:S03]  /*0980*/  IADD3 R9, PT, PT, R12, -0x1, RZ ;  /* 0xffffffff0c097810 */ /* 0x000fc60007ffe0ff */
[----:B------:R-:W-:Y:S01]  /*0990*/  VIADD R8, R10, 0xffffffff ;  /* 0xffffffff0a087836 */ /* 0x000fe20000000000 */
[----:B------:R-:W-:-:S04]  /*09a0*/  ISETP.GT.U32.AND P0, PT, R9, 0xfd, PT ;  /* 0x000000fd0900780c */ /* 0x000fc80003f04070 */
[----:B------:R-:W-:-:S13]  /*09b0*/  ISETP.GT.U32.OR P0, PT, R8, 0xfd, P0 ;  /* 0x000000fd0800780c */ /* 0x000fda0000704470 */
[----:B------:R-:W-:Y:S01]  /*09c0*/  @!P0 IMAD.MOV.U32 R7, RZ, RZ, RZ ;  /* 0x000000ffff078224 */ /* 0x000fe200078e00ff */
[----:B------:R-:W-:Y:S06]  /*09d0*/  @!P0 BRA `(.L_x_10) ;  /* 0x00000000005c8947 */ /* 0x000fec0003800000 */
[----:B------:R-:W-:Y:S02]  /*09e0*/  FSETP.GTU.FTZ.AND P0, PT, |R0|, +INF , PT ;  /* 0x7f8000000000780b */ /* 0x000fe40003f1c200 */
[----:B------:R-:W-:-:S04]  /*09f0*/  FSETP.GTU.FTZ.AND P1, PT, |R3|, +INF , PT ;  /* 0x7f8000000300780b */ /* 0x000fc80003f3c200 */
[----:B------:R-:W-:-:S13]  /*0a00*/  PLOP3.LUT P0, PT, P0, P1, PT, 0xf8, 0x8f ;  /* 0x00000000008f781c */ /* 0x000fda0000703f70 */
[----:B------:R-:W-:Y:S05]  /*0a10*/  @P0 BRA `(.L_x_11) ;  /* 0x0000000400440947 */ /* 0x000fea0003800000 */
[----:B------:R-:W-:-:S13]  /*0a20*/  LOP3.LUT P0, RZ, R3, 0x7fffffff, R0, 0xc8, !PT ;  /* 0x7fffffff03ff7812 */ /* 0x000fda000780c800 */
[----:B------:R-:W-:Y:S05]  /*0a30*/  @!P0 BRA `(.L_x_12) ;  /* 0x0000000400348947 */ /* 0x000fea0003800000 */
[C---:B------:R-:W-:Y:S02]  /*0a40*/  FSETP.NEU.FTZ.AND P2, PT, |R0|.reuse, +INF , PT ;  /* 0x7f8000000000780b */ /* 0x040fe40003f5d200 */
[----:B------:R-:W-:Y:S02]  /*0a50*/  FSETP.NEU.FTZ.AND P1, PT, |R3|, +INF , PT ;  /* 0x7f8000000300780b */ /* 0x000fe40003f3d200 */
[----:B------:R-:W-:-:S11]  /*0a60*/  FSETP.NEU.FTZ.AND P0, PT, |R0|, +INF , PT ;  /* 0x7f8000000000780b */ /* 0x000fd60003f1d200 */
[----:B------:R-:W-:Y:S05]  /*0a70*/  @!P1 BRA !P2, `(.L_x_12) ;  /* 0x0000000400249947 */ /* 0x000fea0005000000 */
[----:B------:R-:W-:-:S04]  /*0a80*/  LOP3.LUT P2, RZ, R0, 0x7fffffff, RZ, 0xc0, !PT ;  /* 0x7fffffff00ff7812 */ /* 0x000fc8000784c0ff */
[----:B------:R-:W-:-:S13]  /*0a90*/  PLOP3.LUT P1, PT, P1, P2, PT, 0x2f, 0xf2 ;  /* 0x0000000000f2781c */ /* 0x000fda0000f24577 */
[----:B------:R-:W-:Y:S05]  /*0aa0*/  @P1 BRA `(.L_x_13) ;  /* 0x0000000400101947 */ /* 0x000fea0003800000 */
[----:B------:R-:W-:-:S04]  /*0ab0*/  LOP3.LUT P1, RZ, R3, 0x7fffffff, RZ, 0xc0, !PT ;  /* 0x7fffffff03ff7812 */ /* 0x000fc8000782c0ff */
[----:B------:R-:W-:-:S13]  /*0ac0*/  PLOP3.LUT P0, PT, P0, P1, PT, 0x2f, 0xf2 ;  /* 0x0000000000f2781c */ /* 0x000fda0000702577 */
[----:B------:R-:W-:Y:S05]  /*0ad0*/  @P0 BRA `(.L_x_14) ;  /* 0x0000000000f80947 */ /* 0x000fea0003800000 */
[----:B------:R-:W-:Y:S02]  /*0ae0*/  ISETP.GE.AND P0, PT, R8, RZ, PT ;  /* 0x000000ff0800720c */ /* 0x000fe40003f06270 */
[----:B------:R-:W-:-:S11]  /*0af0*/  ISETP.GE.AND P1, PT, R9, RZ, PT ;  /* 0x000000ff0900720c */ /* 0x000fd60003f26270 */
[----:B------:R-:W-:Y:S02]  /*0b00*/  @P0 IMAD.MOV.U32 R7, RZ, RZ, RZ ;  /* 0x000000ffff070224 */ /* 0x000fe400078e00ff */
[----:B------:R-:W-:Y:S01]  /*0b10*/  @!P0 FFMA R0, R0, 1.84467440737095516160e+19, RZ ;  /* 0x5f80000000008823 */ /* 0x000fe200000000ff */
[----:B------:R-:W-:Y:S02]  /*0b20*/  @!P0 IMAD.MOV.U32 R7, RZ, RZ, -0x40 ;  /* 0xffffffc0ff078424 */ /* 0x000fe400078e00ff */
[----:B------:R-:W-:-:S03]  /*0b30*/  @!P1 FFMA R3, R3, 1.84467440737095516160e+19, RZ ;  /* 0x5f80000003039823 */ /* 0x000fc600000000ff */
[----:B------:R-:W-:-:S07]  /*0b40*/  @!P1 IADD3 R7, PT, PT, R7, 0x40, RZ ;  /* 0x0000004007079810 */ /* 0x000fce0007ffe0ff */
.L_x_10:
[----:B------:R-:W-:-:S05]  /*0b50*/  LEA R8, R12, 0xc0800000, 0x17 ;  /* 0xc08000000c087811 */ /* 0x000fca00078eb8ff */
[----:B------:R-:W-:Y:S02]  /*0b60*/  IMAD.IADD R8, R3, 0x1, -R8 ;  /* 0x0000000103087824 */ /* 0x000fe400078e0a08 */
[----:B------:R-:W-:Y:S02]  /*0b70*/  VIADD R3, R10, 0xffffff81 ;  /* 0xffffff810a037836 */ /* 0x000fe40000000000 */
[----:B------:R0:W1:Y:S01]  /*0b80*/  MUFU.RCP R9, R8 ;  /* 0x0000000800097308 */ /* 0x0000620000001000 */
[----:B------:R-:W-:Y:S01]  /*0b90*/  FADD.FTZ R11, -R8, -RZ ;  /* 0x800000ff080b7221 */ /* 0x000fe20000010100 */
[C---:B------:R-:W-:Y:S01]  /*0ba0*/  IMAD R0, R3.reuse, -0x800000, R0 ;  /* 0xff80000003007824 */ /* 0x040fe200078e0200 */
[----:B0-----:R-:W-:-:S05]  /*0bb0*/  IADD3 R8, PT, PT, R3, 0x7f, -R12 ;  /* 0x0000007f03087810 */ /* 0x001fca0007ffe80c */
[----:B------:R-:W-:Y:S02]  /*0bc0*/  IMAD.IADD R8, R8, 0x1, R7 ;  /* 0x0000000108087824 */ /* 0x000fe400078e0207 */
[----:B-1----:R-:W-:-:S04]  /*0bd0*/  FFMA R10, R9, R11, 1 ;  /* 0x3f800000090a7423 */ /* 0x002fc8000000000b */
[----:B------:R-:W-:-:S04]  /*0be0*/  FFMA R14, R9, R10, R9 ;  /* 0x0000000a090e7223 */ /* 0x000fc80000000009 */
[----:B------:R-:W-:-:S04]  /*0bf0*/  FFMA R9, R0, R14, RZ ;  /* 0x0000000e00097223 */ /* 0x000fc800000000ff */
[----:B------:R-:W-:-:S04]  /*0c00*/  FFMA R10, R11, R9, R0 ;  /* 0x000000090b0a7223 */ /* 0x000fc80000000000 */
[----:B------:R-:W-:-:S04]  /*0c10*/  FFMA R9, R14, R10, R9 ;  /* 0x0000000a0e097223 */ /* 0x000fc80000000009 */
[----:B------:R-:W-:-:S04]  /*0c20*/  FFMA R10, R11, R9, R0 ;  /* 0x000000090b0a7223 */ /* 0x000fc80000000000 */
[----:B------:R-:W-:-:S05]  /*0c30*/  FFMA R0, R14, R10, R9 ;  /* 0x0000000a0e007223 */ /* 0x000fca0000000009 */
[----:B------:R-:W-:-:S04]  /*0c40*/  SHF.R.U32.HI R3, RZ, 0x17, R0 ;  /* 0x00000017ff037819 */ /* 0x000fc80000011600 */
[----:B------:R-:W-:-:S04]  /*0c50*/  LOP3.LUT R3, R3, 0xff, RZ, 0xc0, !PT ;  /* 0x000000ff03037812 */ /* 0x000fc800078ec0ff */
[----:B------:R-:W-:-:S05]  /*0c60*/  IADD3 R11, PT, PT, R3, R8, RZ ;  /* 0x00000008030b7210 */ /* 0x000fca0007ffe0ff */
[----:B------:R-:W-:-:S05]  /*0c70*/  VIADD R3, R11, 0xffffffff ;  /* 0xffffffff0b037836 */ /* 0x000fca0000000000 */
[----:B------:R-:W-:-:S13]  /*0c80*/  ISETP.GE.U32.AND P0, PT, R3, 0xfe, PT ;  /* 0x000000fe0300780c */ /* 0x000fda0003f06070 */
[----:B------:R-:W-:Y:S05]  /*0c90*/  @!P0 BRA `(.L_x_15) ;  /* 0x0000000000808947 */ /* 0x000fea0003800000 */
[----:B------:R-:W-:-:S13]  /*0ca0*/  ISETP.GT.AND P0, PT, R11, 0xfe, PT ;  /* 0x000000fe0b00780c */ /* 0x000fda0003f04270 */
[----:B------:R-:W-:Y:S05]  /*0cb0*/  @P0 BRA `(.L_x_16) ;  /* 0x00000000006c0947 */ /* 0x000fea0003800000 */
[----:B------:R-:W-:-:S13]  /*0cc0*/  ISETP.GE.AND P0, PT, R11, 0x1, PT ;  /* 0x000000010b00780c */ /* 0x000fda0003f06270 */
[----:B------:R-:W-:Y:S05]  /*0cd0*/  @P0 BRA `(.L_x_17) ;  /* 0x0000000000980947 */ /* 0x000fea0003800000 */
[----:B------:R-:W-:Y:S02]  /*0ce0*/  ISETP.GE.AND P0, PT, R11, -0x18, PT ;  /* 0xffffffe80b00780c */ /* 0x000fe40003f06270 */
[----:B------:R-:W-:-:S11]  /*0cf0*/  LOP3.LUT R0, R0, 0x80000000, RZ, 0xc0, !PT ;  /* 0x8000000000007812 */ /* 0x000fd600078ec0ff */
[----:B------:R-:W-:Y:S05]  /*0d00*/  @!P0 BRA `(.L_x_17) ;  /* 0x00000000008c8947 */ /* 0x000fea0003800000 */
[CCC-:B------:R-:W-:Y:S01]  /*0d10*/  FFMA.RZ R3, R14.reuse, R10.reuse, R9.reuse ;  /* 0x0000000a0e037223 */ /* 0x1c0fe2000000c009 */
[CCC-:B------:R-:W-:Y:S01]  /*0d20*/  FFMA.RM R8, R14.reuse, R10.reuse, R9.reuse ;  /* 0x0000000a0e087223 */ /* 0x1c0fe20000004009 */
[C---:B------:R-:W-:Y:S02]  /*0d30*/  ISETP.NE.AND P2, PT, R11.reuse, RZ, PT ;  /* 0x000000ff0b00720c */ /* 0x040fe40003f45270 */
[----:B------:R-:W-:Y:S02]  /*0d40*/  ISETP.NE.AND P1, PT, R11, RZ, PT ;  /* 0x000000ff0b00720c */ /* 0x000fe40003f25270 */
[----:B------:R-:W-:Y:S01]  /*0d50*/  LOP3.LUT R7, R3, 0x7fffff, RZ, 0xc0, !PT ;  /* 0x007fffff03077812 */ /* 0x000fe200078ec0ff */
[----:B------:R-:W-:Y:S01]  /*0d60*/  FFMA.RP R3, R14, R10, R9 ;  /* 0x0000000a0e037223 */ /* 0x000fe20000008009 */
[----:B------:R-:W-:Y:S02]  /*0d70*/  VIADD R10, R11, 0x20 ;  /* 0x000000200b0a7836 */ /* 0x000fe40000000000 */
[----:B------:R-:W-:Y:S01]  /*0d80*/  LOP3.LUT R7, R7, 0x800000, RZ, 0xfc, !PT ;  /* 0x0080000007077812 */ /* 0x000fe200078efcff */
[----:B------:R-:W-:Y:S01]  /*0d90*/  IMAD.MOV R9, RZ, RZ, -R11 ;  /* 0x000000ffff097224 */ /* 0x000fe200078e0a0b */
[----:B------:R-:W-:-:S02]  /*0da0*/  FSETP.NEU.FTZ.AND P0, PT, R3, R8, PT ;  /* 0x000000080300720b */ /* 0x000fc40003f1d000 */
[----:B------:R-:W-:Y:S02]  /*0db0*/  SHF.L.U32 R10, R7, R10, RZ ;  /* 0x0000000a070a7219 */ /* 0x000fe400000006ff */
[----:B------:R-:W-:Y:S02]  /*0dc0*/  SEL R8, R9, RZ, P2 ;  /* 0x000000ff09087207 */ /* 0x000fe40001000000 */
[----:B------:R-:W-:Y:S02]  /*0dd0*/  ISETP.NE.AND P1, PT, R10, RZ, P1 ;  /* 0x000000ff0a00720c */ /* 0x000fe40000f25270 */
[----:B------:R-:W-:Y:S02]  /*0de0*/  SHF.R.U32.HI R8, RZ, R8, R7 ;  /* 0x00000008ff087219 */ /* 0x000fe40000011607 */
[----:B------:R-:W-:Y:S02]  /*0df0*/  PLOP3.LUT P0, PT, P0, P1, PT, 0xf8, 0x8f ;  /* 0x00000000008f781c */ /* 0x000fe40000703f70 */
[----:B------:R-:W-:-:S02]  /*0e00*/  SHF.R.U32.HI R10, RZ, 0x1, R8 ;  /* 0x00000001ff0a7819 */ /* 0x000fc40000011608 */
[----:B------:R-:W-:-:S04]  /*0e10*/  SEL R3, RZ, 0x1, !P0 ;  /* 0x00000001ff037807 */ /* 0x000fc80004000000 */
[----:B------:R-:W-:-:S04]  /*0e20*/  LOP3.LUT R3, R3, 0x1, R10, 0xf8, !PT ;  /* 0x0000000103037812 */ /* 0x000fc800078ef80a */
[----:B------:R-:W-:-:S04]  /*0e30*/  LOP3.LUT R3, R3, R8, RZ, 0xc0, !PT ;  /* 0x0000000803037212 */ /* 0x000fc800078ec0ff */
[----:B------:R-:W-:-:S04]  /*0e40*/  IADD3 R3, PT, PT, R10, R3, RZ ;  /* 0x000000030a037210 */ /* 0x000fc80007ffe0ff */
[----:B------:R-:W-:Y:S01]  /*0e50*/  LOP3.LUT R0, R3, R0, RZ, 0xfc, !PT ;  /* 0x0000000003007212 */ /* 0x000fe200078efcff */
[----:B------:R-:W-:Y:S06]  /*0e60*/  BRA `(.L_x_17) ;  /* 0x0000000000347947 */ /* 0x000fec0003800000 */
.L_x_16:
[----:B------:R-:W-:-:S04]  /*0e70*/  LOP3.LUT R0, R0, 0x80000000, RZ, 0xc0, !PT ;  /* 0x8000000000007812 */ /* 0x000fc800078ec0ff */
[----:B------:R-:W-:Y:S01]  /*0e80*/  LOP3.LUT R0, R0, 0x7f800000, RZ, 0xfc, !PT ;  /* 0x7f80000000007812 */ /* 0x000fe200078efcff */
[----:B------:R-:W-:Y:S06]  /*0e90*/  BRA `(.L_x_17) ;  /* 0x0000000000287947 */ /* 0x000fec0003800000 */
.L_x_15:
[----:B------:R-:W-:Y:S01]  /*0ea0*/  IMAD R0, R8, 0x800000, R0 ;  /* 0x0080000008007824 */ /* 0x000fe200078e0200 */
[----:B------:R-:W-:Y:S06]  /*0eb0*/  BRA `(.L_x_17) ;  /* 0x0000000000207947 */ /* 0x000fec0003800000 */
.L_x_14:
[----:B------:R-:W-:-:S04]  /*0ec0*/  LOP3.LUT R0, R3, 0x80000000, R0, 0x48, !PT ;  /* 0x8000000003007812 */ /* 0x000fc800078e4800 */
[----:B------:R-:W-:Y:S01]  /*0ed0*/  LOP3.LUT R0, R0, 0x7f800000, RZ, 0xfc, !PT ;  /* 0x7f80000000007812 */ /* 0x000fe200078efcff */
[----:B------:R-:W-:Y:S06]  /*0ee0*/  BRA `(.L_x_17) ;  /* 0x0000000000147947 */ /* 0x000fec0003800000 */
.L_x_13:
[----:B------:R-:W-:Y:S01]  /*0ef0*/  LOP3.LUT R0, R3, 0x80000000, R0, 0x48, !PT ;  /* 0x8000000003007812 */ /* 0x000fe200078e4800 */
[----:B------:R-:W-:Y:S06]  /*0f00*/  BRA `(.L_x_17) ;  /* 0x00000000000c7947 */ /* 0x000fec0003800000 */
.L_x_12:
[----:B------:R-:W0:Y:S01]  /*0f10*/  MUFU.RSQ R0, -QNAN ;  /* 0xffc0000000007908 */ /* 0x000e220000001400 */
[----:B------:R-:W-:Y:S05]  /*0f20*/  BRA `(.L_x_17) ;  /* 0x0000000000047947 */ /* 0x000fea0003800000 */
.L_x_11:
[----:B------:R-:W-:-:S07]  /*0f30*/  FADD.FTZ R0, R0, R3 ;  /* 0x0000000300007221 */ /* 0x000fce0000010000 */
.L_x_17:
[----:B------:R-:W-:-:S04]  /*0f40*/  IMAD.MOV.U32 R7, RZ, RZ, 0x0 ;  /* 0x00000000ff077424 */ /* 0x000fc800078e00ff */
[----:B0-----:R-:W-:Y:S05]  /*0f50*/  RET.REL.NODEC R6 `(_Z12mandelKernelffffPiiiiii) ;  /* 0xfffffff006287950 */ /* 0x001fea0003c3ffff */
.L_x_18:
[----:B------:R-:W-:-:S00]  /*0f60*/  BRA `(.L_x_18) ;  /* 0xfffffffc00fc7947 */ /* 0x000fc0000383ffff */
[----:B------:R-:W-:-:S00]  /*0f70*/  NOP ;  /* 0x0000000000007918 */ /* 0x000fc00000000000 */
        /* <DEDUP_REMOVED lines=8> */
.L_x_19:


//--------------------- .nv.shared.reserved.0     --------------------------
	.section	.nv.shared.reserved.0,"aw",@nobits
	.weak		__nv_reservedSMEM_offset_0_alias
	.size		__nv_reservedSMEM_offset_0_alias, 0, 64
	.other		__nv_reservedSMEM_offset_0_alias,@"STO_CUDA_RESERVED_SHARED STV_DEFAULT"
__nv_reservedSMEM_offset_0_alias:
	.zero		0
	.zero		64


//--------------------- .nv.constant0._Z12mandelKernelffffPiiiiii --------------------------
	.section	.nv.constant0._Z12mandelKernelffffPiiiiii,"a",@progbits
	.sectionflags	@""
	.align	4
.nv.constant0._Z12mandelKernelffffPiiiiii:
	.zero		940


//--------------------- SYMBOLS --------------------------

	.type		.nv.reservedSmem.offset0,@object
	.size		.nv.reservedSmem.offset0,0x4
